//
// Generated by NVIDIA NVVM Compiler
//
// Compiler Build ID: CL-36424714
// Cuda compilation tools, release 13.0, V13.0.88
// Based on NVVM 20.0.0
//

.version 9.0
.target sm_100
.address_size 64

	// .globl	_Z6vecaddPfS_S_i

.visible .entry _Z6vecaddPfS_S_i(
	.param .u64 .ptr .align 1 _Z6vecaddPfS_S_i_param_0,
	.param .u64 .ptr .align 1 _Z6vecaddPfS_S_i_param_1,
	.param .u64 .ptr .align 1 _Z6vecaddPfS_S_i_param_2,
	.param .u32 _Z6vecaddPfS_S_i_param_3
)
{
	.reg .pred 	%p<2>;
	.reg .b32 	%r<6>;
	.reg .b32 	%f<4>;
	.reg .b64 	%rd<11>;

	ld.param.u64 	%rd1, [_Z6vecaddPfS_S_i_param_0];
	ld.param.u64 	%rd2, [_Z6vecaddPfS_S_i_param_1];
	ld.param.u64 	%rd3, [_Z6vecaddPfS_S_i_param_2];
	ld.param.u32 	%r2, [_Z6vecaddPfS_S_i_param_3];
	mov.u32 	%r3, %ntid.x;
	mov.u32 	%r4, %ctaid.x;
	mov.u32 	%r5, %tid.x;
	mad.lo.s32 	%r1, %r3, %r4, %r5;
	setp.ge.s32 	%p1, %r1, %r2;
	@%p1 bra 	$L__BB0_2;
	cvta.to.global.u64 	%rd4, %rd1;
	cvta.to.global.u64 	%rd5, %rd2;
	cvta.to.global.u64 	%rd6, %rd3;
	mul.wide.s32 	%rd7, %r1, 4;
	add.s64 	%rd8, %rd4, %rd7;
	ld.global.f32 	%f1, [%rd8];
	add.s64 	%rd9, %rd5, %rd7;
	ld.global.f32 	%f2, [%rd9];
	add.f32 	%f3, %f1, %f2;
	add.s64 	%rd10, %rd6, %rd7;
	st.global.f32 	[%rd10], %f3;
$L__BB0_2:
	ret;

}
	// .globl	_Z3sumP6float4S0_i
.visible .entry _Z3sumP6float4S0_i(
	.param .u64 .ptr .align 1 _Z3sumP6float4S0_i_param_0,
	.param .u64 .ptr .align 1 _Z3sumP6float4S0_i_param_1,
	.param .u32 _Z3sumP6float4S0_i_param_2
)
{
	.reg .pred 	%p<2>;
	.reg .b32 	%r<6>;
	.reg .b32 	%f<13>;
	.reg .b64 	%rd<8>;

	ld.param.u64 	%rd1, [_Z3sumP6float4S0_i_param_0];
	ld.param.u64 	%rd2, [_Z3sumP6float4S0_i_param_1];
	ld.param.u32 	%r2, [_Z3sumP6float4S0_i_param_2];
	mov.u32 	%r3, %tid.x;
	mov.u32 	%r4, %ntid.x;
	mov.u32 	%r5, %ctaid.x;
	mad.lo.s32 	%r1, %r4, %r5, %r3;
	setp.ge.s32 	%p1, %r1, %r2;
	@%p1 bra 	$L__BB1_2;
	cvta.to.global.u64 	%rd3, %rd1;
	cvta.to.global.u64 	%rd4, %rd2;
	mul.wide.s32 	%rd5, %r1, 16;
	add.s64 	%rd6, %rd3, %rd5;
	ld.global.v4.f32 	{%f1, %f2, %f3, %f4}, [%rd6];
	add.s64 	%rd7, %rd4, %rd5;
	ld.global.v4.f32 	{%f5, %f6, %f7, %f8}, [%rd7];
	add.f32 	%f9, %f1, %f5;
	add.f32 	%f10, %f2, %f6;
	add.f32 	%f11, %f3, %f7;
	add.f32 	%f12, %f4, %f8;
	st.global.v4.f32 	[%rd6], {%f9, %f10, %f11, %f12};
$L__BB1_2:
	ret;

}


// ===== COMPILED SASS (sm_100) =====

	.target	sm_100

	.elftype	@"ET_EXEC"


//--------------------- .note.nv.tkinfo           --------------------------
	.section	.note.nv.tkinfo,"",@"SHT_NOTE"
	.sectionflags	@"SHF_NOTE_NV_TKINFO"
	.tkinfo
        /*0018*/ 	.word	0x00000002
        /*0030*/ 	.string	""
        /*0030*/ 	.string	"ptxas"
        /*0030*/ 	.string	"Cuda compilation tools, release 13.0, V13.0.88"
        /*0030*/ 	.string	"Build cuda_13.0.r13.0/compiler.36424714_0"
        /*0030*/ 	.string	"-arch sm_100 -m 64 "



//--------------------- .note.nv.cuinfo           --------------------------
	.section	.note.nv.cuinfo,"",@"SHT_NOTE"
	.sectionflags	@"SHF_NOTE_NV_CUINFO"
        /*0018*/ 	.short	0x0002
        /*001a*/ 	.short	0x0064
        /*001c*/ 	.short	0x0082
	.zero		2


//--------------------- .nv.info                  --------------------------
	.section	.nv.info,"",@"SHT_CUDA_INFO"
	.align	4


	//----- nvinfo : EIATTR_REGCOUNT
	.align		4
        /*0000*/ 	.byte	0x04, 0x2f
        /*0002*/ 	.short	(.L_1 - .L_0)
	.align		4
.L_0:
        /*0004*/ 	.word	index@(_Z6vecaddPfS_S_i)
        /*0008*/ 	.word	0x0000000c


	//----- nvinfo : EIATTR_FRAME_SIZE
	.align		4
.L_1:
        /*000c*/ 	.byte	0x04, 0x11
        /*000e*/ 	.short	(.L_3 - .L_2)
	.align		4
.L_2:
        /*0010*/ 	.word	index@(_Z6vecaddPfS_S_i)
        /*0014*/ 	.word	0x00000000


	//----- nvinfo : EIATTR_REGCOUNT
	.align		4
.L_3:
        /*0018*/ 	.byte	0x04, 0x2f
        /*001a*/ 	.short	(.L_5 - .L_4)
	.align		4
.L_4:
        /*001c*/ 	.word	index@(_Z3sumP6float4S0_i)
        /*0020*/ 	.word	0x0000000e


	//----- nvinfo : EIATTR_FRAME_SIZE
	.align		4
.L_5:
        /*0024*/ 	.byte	0x04, 0x11
        /*0026*/ 	.short	(.L_7 - .L_6)
	.align		4
.L_6:
        /*0028*/ 	.word	index@(_Z3sumP6float4S0_i)
        /*002c*/ 	.word	0x00000000


	//----- nvinfo : EIATTR_MIN_STACK_SIZE
	.align		4
.L_7:
        /*0030*/ 	.byte	0x04, 0x12
        /*0032*/ 	.short	(.L_9 - .L_8)
	.align		4
.L_8:
        /*0034*/ 	.word	index@(_Z3sumP6float4S0_i)
        /*0038*/ 	.word	0x00000000


	//----- nvinfo : EIATTR_MIN_STACK_SIZE
	.align		4
.L_9:
        /*003c*/ 	.byte	0x04, 0x12
        /*003e*/ 	.short	(.L_11 - .L_10)
	.align		4
.L_10:
        /*0040*/ 	.word	index@(_Z6vecaddPfS_S_i)
        /*0044*/ 	.word	0x00000000
.L_11:


//--------------------- .nv.compat                --------------------------
	.section	.nv.compat,"",@"SHT_CUDA_COMPAT_INFO"
	.align	4
        /*0000*/ 	.byte	0x02, 0x09, 0x00, 0x00, 0x02, 0x02, 0x01, 0x00, 0x02, 0x05, 0x05, 0x00, 0x03, 0x07, 0x01, 0x01
        /*0010*/ 	.byte	0x02, 0x03, 0x00, 0x00, 0x02, 0x06, 0x01, 0x00, 0x04, 0x0b, 0x08, 0x00, 0x09, 0x00, 0x00, 0x00
        /*0020*/ 	.byte	0x00, 0x00, 0x00, 0x00


//--------------------- .nv.info._Z3sumP6float4S0_i --------------------------
	.section	.nv.info._Z3sumP6float4S0_i,"",@"SHT_CUDA_INFO"
	.sectionflags	@""
	.align	4


	//----- nvinfo : EIATTR_CUDA_API_VERSION
	.align		4
        /*0000*/ 	.byte	0x04, 0x37
        /*0002*/ 	.short	(.L_13 - .L_12)
.L_12:
        /*0004*/ 	.word	0x00000082


	//----- nvinfo : EIATTR_KPARAM_INFO
	.align		4
.L_13:
        /*0008*/ 	.byte	0x04, 0x17
        /*000a*/ 	.short	(.L_15 - .L_14)
.L_14:
        /*000c*/ 	.word	0x00000000
        /*0010*/ 	.short	0x0002
        /*0012*/ 	.short	0x0010
        /*0014*/ 	.byte	0x00, 0xf0, 0x11, 0x00


	//----- nvinfo : EIATTR_KPARAM_INFO
	.align		4
.L_15:
        /*0018*/ 	.byte	0x04, 0x17
        /*001a*/ 	.short	(.L_17 - .L_16)
.L_16:
        /*001c*/ 	.word	0x00000000
        /*0020*/ 	.short	0x0001
        /*0022*/ 	.short	0x0008
        /*0024*/ 	.byte	0x00, 0xf5, 0x21, 0x00


	//----- nvinfo : EIATTR_KPARAM_INFO
	.align		4
.L_17:
        /*0028*/ 	.byte	0x04, 0x17
        /*002a*/ 	.short	(.L_19 - .L_18)
.L_18:
        /*002c*/ 	.word	0x00000000
        /*0030*/ 	.short	0x0000
        /*0032*/ 	.short	0x0000
        /*0034*/ 	.byte	0x00, 0xf5, 0x21, 0x00


	//----- nvinfo : EIATTR_SPARSE_MMA_MASK
	.align		4
.L_19:
        /*0038*/ 	.byte	0x03, 0x50
        /*003a*/ 	.short	0x0000


	//----- nvinfo : EIATTR_MAXREG_COUNT
	.align		4
        /*003c*/ 	.byte	0x03, 0x1b
        /*003e*/ 	.short	0x00ff


	//----- nvinfo : EIATTR_MERCURY_ISA_VERSION
	.align		4
        /*0040*/ 	.byte	0x03, 0x5f
        /*0042*/ 	.short	0x0101


	//----- nvinfo : EIATTR_VRC_CTA_INIT_COUNT
	.align		4
        /*0044*/ 	.byte	0x02, 0x4a
	.zero		1
	.zero		1


	//----- nvinfo : EIATTR_EXIT_INSTR_OFFSETS
	.align		4
        /*0048*/ 	.byte	0x04, 0x1c
        /*004a*/ 	.short	(.L_21 - .L_20)


	//   ....[0]....
.L_20:
        /*004c*/ 	.word	0x00000070


	//   ....[1]....
        /*0050*/ 	.word	0x00000140


	//----- nvinfo : EIATTR_CBANK_PARAM_SIZE
	.align		4
.L_21:
        /*0054*/ 	.byte	0x03, 0x19
        /*0056*/ 	.short	0x0014


	//----- nvinfo : EIATTR_PARAM_CBANK
	.align		4
        /*0058*/ 	.byte	0x04, 0x0a
        /*005a*/ 	.short	(.L_23 - .L_22)
	.align		4
.L_22:
        /*005c*/ 	.word	index@(.nv.constant0._Z3sumP6float4S0_i)
        /*0060*/ 	.short	0x0380
        /*0062*/ 	.short	0x0014


	//----- nvinfo : EIATTR_SW_WAR
	.align		4
.L_23:
        /*0064*/ 	.byte	0x04, 0x36
        /*0066*/ 	.short	(.L_25 - .L_24)
.L_24:
        /*0068*/ 	.word	0x00000008
.L_25:


//--------------------- .nv.info._Z6vecaddPfS_S_i --------------------------
	.section	.nv.info._Z6vecaddPfS_S_i,"",@"SHT_CUDA_INFO"
	.sectionflags	@""
	.align	4


	//----- nvinfo : EIATTR_CUDA_API_VERSION
	.align		4
        /*0000*/ 	.byte	0x04, 0x37
        /*0002*/ 	.short	(.L_27 - .L_26)
.L_26:
        /*0004*/ 	.word	0x00000082


	//----- nvinfo : EIATTR_KPARAM_INFO
	.align		4
.L_27:
        /*0008*/ 	.byte	0x04, 0x17
        /*000a*/ 	.short	(.L_29 - .L_28)
.L_28:
        /*000c*/ 	.word	0x00000000
        /*0010*/ 	.short	0x0003
        /*0012*/ 	.short	0x0018
        /*0014*/ 	.byte	0x00, 0xf0, 0x11, 0x00


	//----- nvinfo : EIATTR_KPARAM_INFO
	.align		4
.L_29:
        /*0018*/ 	.byte	0x04, 0x17
        /*001a*/ 	.short	(.L_31 - .L_30)
.L_30:
        /*001c*/ 	.word	0x00000000
        /*0020*/ 	.short	0x0002
        /*0022*/ 	.short	0x0010
        /*0024*/ 	.byte	0x00, 0xf5, 0x21, 0x00


	//----- nvinfo : EIATTR_KPARAM_INFO
	.align		4
.L_31:
        /*0028*/ 	.byte	0x04, 0x17
        /*002a*/ 	.short	(.L_33 - .L_32)
.L_32:
        /*002c*/ 	.word	0x00000000
        /*0030*/ 	.short	0x0001
        /*0032*/ 	.short	0x0008
        /*0034*/ 	.byte	0x00, 0xf5, 0x21, 0x00


	//----- nvinfo : EIATTR_KPARAM_INFO
	.align		4
.L_33:
        /*0038*/ 	.byte	0x04, 0x17
        /*003a*/ 	.short	(.L_35 - .L_34)
.L_34:
        /*003c*/ 	.word	0x00000000
        /*0040*/ 	.short	0x0000
        /*0042*/ 	.short	0x0000
        /*0044*/ 	.byte	0x00, 0xf5, 0x21, 0x00


	//----- nvinfo : EIATTR_SPARSE_MMA_MASK
	.align		4
.L_35:
        /*0048*/ 	.byte	0x03, 0x50
        /*004a*/ 	.short	0x0000


	//----- nvinfo : EIATTR_MAXREG_COUNT
	.align		4
        /*004c*/ 	.byte	0x03, 0x1b
        /*004e*/ 	.short	0x00ff


	//----- nvinfo : EIATTR_MERCURY_ISA_VERSION
	.align		4
        /*0050*/ 	.byte	0x03, 0x5f
        /*0052*/ 	.short	0x0101


	//----- nvinfo : EIATTR_VRC_CTA_INIT_COUNT
	.align		4
        /*0054*/ 	.byte	0x02, 0x4a
	.zero		1
	.zero		1


	//----- nvinfo : EIATTR_EXIT_INSTR_OFFSETS
	.align		4
        /*0058*/ 	.byte	0x04, 0x1c
        /*005a*/ 	.short	(.L_37 - .L_36)


	//   ....[0]....
.L_36:
        /*005c*/ 	.word	0x00000070


	//   ....[1]....
        /*0060*/ 	.word	0x00000130


	//----- nvinfo : EIATTR_CBANK_PARAM_SIZE
	.align		4
.L_37:
        /*0064*/ 	.byte	0x03, 0x19
        /*0066*/ 	.short	0x001c


	//----- nvinfo : EIATTR_PARAM_CBANK
	.align		4
        /*0068*/ 	.byte	0x04, 0x0a
        /*006a*/ 	.short	(.L_39 - .L_38)
	.align		4
.L_38:
        /*006c*/ 	.word	index@(.nv.constant0._Z6vecaddPfS_S_i)
        /*0070*/ 	.short	0x0380
        /*0072*/ 	.short	0x001c


	//----- nvinfo : EIATTR_SW_WAR
	.align		4
.L_39:
        /*0074*/ 	.byte	0x04, 0x36
        /*0076*/ 	.short	(.L_41 - .L_40)
.L_40:
        /*0078*/ 	.word	0x00000008
.L_41:


//--------------------- .nv.callgraph             --------------------------
	.section	.nv.callgraph,"",@"SHT_CUDA_CALLGRAPH"
	.align	4
	.sectionentsize	8
	.align		4
        /*0000*/ 	.word	0x00000000
	.align		4
        /*0004*/ 	.word	0xffffffff
	.align		4
        /*0008*/ 	.word	0x00000000
	.align		4
        /*000c*/ 	.word	0xfffffffe
	.align		4
        /*0010*/ 	.word	0x00000000
	.align		4
        /*0014*/ 	.word	0xfffffffd
	.align		4
        /*0018*/ 	.word	0x00000000
	.align		4
        /*001c*/ 	.word	0xfffffffc


//--------------------- .text._Z3sumP6float4S0_i  --------------------------
	.section	.text._Z3sumP6float4S0_i,"ax",@progbits
	.align	128
        .global         _Z3sumP6float4S0_i
        .type           _Z3sumP6float4S0_i,@function
        .size           _Z3sumP6float4S0_i,(.L_x_2 - _Z3sumP6float4S0_i)
        .other          _Z3sumP6float4S0_i,@"STO_CUDA_ENTRY STV_DEFAULT"
_Z3sumP6float4S0_i:
.text._Z3sumP6float4S0_i:
[----:B------:R-:W-:Y:S01]  /*0000*/  LDC R1, c[0x0][0x37c] ;  /* 0x0000df00ff017b82 */ /* 0x000fe20000000800 */
[----:B------:R-:W0:Y:S01]  /*0010*/  S2R R7, SR_TID.X ;  /* 0x0000000000077919 */ /* 0x000e220000002100 */
[----:B------:R-:W0:Y:S01]  /*0020*/  LDCU UR4, c[0x0][0x360] ;  /* 0x00006c00ff0477ac */ /* 0x000e220008000800 */
[----:B------:R-:W0:Y:S01]  /*0030*/  S2R R0, SR_CTAID.X ;  /* 0x0000000000007919 */ /* 0x000e220000002500 */
[----:B------:R-:W1:Y:S01]  /*0040*/  LDCU UR5, c[0x0][0x390] ;  /* 0x00007200ff0577ac */ /* 0x000e620008000800 */
[----:B0-----:R-:W-:-:S05]  /*0050*/  IMAD R7, R0, UR4, R7 ;  /* 0x0000000400077c24 */ /* 0x001fca000f8e0207 */
[----:B-1----:R-:W-:-:S13]  /*0060*/  ISETP.GE.AND P0, PT, R7, UR5, PT ;  /* 0x0000000507007c0c */ /* 0x002fda000bf06270 */
[----:B------:R-:W-:Y:S05]  /*0070*/  @P0 EXIT ;  /* 0x000000000000094d */ /* 0x000fea0003800000 */
[----:B------:R-:W0:Y:S01]  /*0080*/  LDC.64 R4, c[0x0][0x388] ;  /* 0x0000e200ff047b82 */ /* 0x000e220000000a00 */
[----:B------:R-:W1:Y:S07]  /*0090*/  LDCU.64 UR4, c[0x0][0x358] ;  /* 0x00006b00ff0477ac */ /* 0x000e6e0008000a00 */
[----:B------:R-:W2:Y:S01]  /*00a0*/  LDC.64 R2, c[0x0][0x380] ;  /* 0x0000e000ff027b82 */ /* 0x000ea20000000a00 */
[----:B0-----:R-:W-:-:S04]  /*00b0*/  IMAD.WIDE R4, R7, 0x10, R4 ;  /* 0x0000001007047825 */ /* 0x001fc800078e0204 */
[----:B--2---:R-:W-:Y:S02]  /*00c0*/  IMAD.WIDE R2, R7, 0x10, R2 ;  /* 0x0000001007027825 */ /* 0x004fe400078e0202 */
[----:B-1----:R-:W2:Y:S04]  /*00d0*/  LDG.E.128 R4, desc[UR4][R4.64] ;  /* 0x0000000404047981 */ /* 0x002ea8000c1e1d00 */
[----:B------:R-:W2:Y:S02]  /*00e0*/  LDG.E.128 R8, desc[UR4][R2.64] ;  /* 0x0000000402087981 */ /* 0x000ea4000c1e1d00 */
[----:B--2---:R-:W-:Y:S01]  /*00f0*/  FADD R8, R8, R4 ;  /* 0x0000000408087221 */ /* 0x004fe20000000000 */
[----:B------:R-:W-:Y:S01]  /*0100*/  FADD R9, R9, R5 ;  /* 0x0000000509097221 */ /* 0x000fe20000000000 */
[----:B------:R-:W-:Y:S01]  /*0110*/  FADD R10, R10, R6 ;  /* 0x000000060a0a7221 */ /* 0x000fe20000000000 */
[----:B------:R-:W-:-:S05]  /*0120*/  FADD R11, R11, R7 ;  /* 0x000000070b0b7221 */ /* 0x000fca0000000000 */
[----:B------:R-:W-:Y:S01]  /*0130*/  STG.E.128 desc[UR4][R2.64], R8 ;  /* 0x0000000802007986 */ /* 0x000fe2000c101d04 */
[----:B------:R-:W-:Y:S05]  /*0140*/  EXIT ;  /* 0x000000000000794d */ /* 0x000fea0003800000 */
.L_x_0:
[----:B------:R-:W-:-:S00]  /*0150*/  BRA `(.L_x_0) ;  /* 0xfffffffc00fc7947 */ /* 0x000fc0000383ffff */
[----:B------:R-:W-:-:S00]  /*0160*/  NOP ;  /* 0x0000000000007918 */ /* 0x000fc00000000000 */
        /* <DEDUP_REMOVED lines=9> */
.L_x_2:


//--------------------- .text._Z6vecaddPfS_S_i    --------------------------
	.section	.text._Z6vecaddPfS_S_i,"ax",@progbits
	.align	128
        .global         _Z6vecaddPfS_S_i
        .type           _Z6vecaddPfS_S_i,@function
        .size           _Z6vecaddPfS_S_i,(.L_x_3 - _Z6vecaddPfS_S_i)
        .other          _Z6vecaddPfS_S_i,@"STO_CUDA_ENTRY STV_DEFAULT"
_Z6vecaddPfS_S_i:
.text._Z6vecaddPfS_S_i:
[----:B------:R-:W-:Y:S01]  /*0000*/  LDC R1, c[0x0][0x37c] ;  /* 0x0000df00ff017b82 */ /* 0x000fe20000000800 */
[----:B------:R-:W0:Y:S01]  /*0010*/  S2R R9, SR_CTAID.X ;  /* 0x0000000000097919 */ /* 0x000e220000002500 */
[----:B------:R-:W0:Y:S01]  /*0020*/  LDCU UR4, c[0x0][0x360] ;  /* 0x00006c00ff0477ac */ /* 0x000e220008000800 */
[----:B------:R-:W0:Y:S01]  /*0030*/  S2R R0, SR_TID.X ;  /* 0x0000000000007919 */ /* 0x000e220000002100 */
[----:B------:R-:W1:Y:S01]  /*0040*/  LDCU UR5, c[0x0][0x398] ;  /* 0x00007300ff0577ac */ /* 0x000e620008000800 */
[----:B0-----:R-:W-:-:S05]  /*0050*/  IMAD R9, R9, UR4, R0 ;  /* 0x0000000409097c24 */ /* 0x001fca000f8e0200 */
[----:B-1----:R-:W-:-:S13]  /*0060*/  ISETP.GE.AND P0, PT, R9, UR5, PT ;  /* 0x0000000509007c0c */ /* 0x002fda000bf06270 */
[----:B------:R-:W-:Y:S05]  /*0070*/  @P0 EXIT ;  /* 0x000000000000094d */ /* 0x000fea0003800000 */
[----:B------:R-:W0:Y:S01]  /*0080*/  LDC.64 R2, c[0x0][0x380] ;  /* 0x0000e000ff027b82 */ /* 0x000e220000000a00 */
[----:B------:R-:W1:Y:S07]  /*0090*/  LDCU.64 UR4, c[0x0][0x358] ;  /* 0x00006b00ff0477ac */ /* 0x000e6e0008000a00 */
[----:B------:R-:W2:Y:S08]  /*00a0*/  LDC.64 R4, c[0x0][0x388] ;  /* 0x0000e200ff047b82 */ /* 0x000eb00000000a00 */
[----:B------:R-:W3:Y:S01]  /*00b0*/  LDC.64 R6, c[0x0][0x390] ;  /* 0x0000e400ff067b82 */ /* 0x000ee20000000a00 */
[----:B0-----:R-:W-:-:S06]  /*00c0*/  IMAD.WIDE R2, R9, 0x4, R2 ;  /* 0x0000000409027825 */ /* 0x001fcc00078e0202 */
[----:B-1----:R-:W4:Y:S01]  /*00d0*/  LDG.E R2, desc[UR4][R2.64] ;  /* 0x0000000402027981 */ /* 0x002f22000c1e1900 */
[----:B--2---:R-:W-:-:S06]  /*00e0*/  IMAD.WIDE R4, R9, 0x4, R4 ;  /* 0x0000000409047825 */ /* 0x004fcc00078e0204 */
[----:B------:R-:W4:Y:S01]  /*00f0*/  LDG.E R5, desc[UR4][R4.64] ;  /* 0x0000000404057981 */ /* 0x000f22000c1e1900 */
[----:B---3--:R-:W-:-:S04]  /*0100*/  IMAD.WIDE R6, R9, 0x4, R6 ;  /* 0x0000000409067825 */ /* 0x008fc800078e0206 */
[----:B----4-:R-:W-:-:S05]  /*0110*/  FADD R9, R2, R5 ;  /* 0x0000000502097221 */ /* 0x010fca0000000000 */
[----:B------:R-:W-:Y:S01]  /*0120*/  STG.E desc[UR4][R6.64], R9 ;  /* 0x0000000906007986 */ /* 0x000fe2000c101904 */
[----:B------:R-:W-:Y:S05]  /*0130*/  EXIT ;  /* 0x000000000000794d */ /* 0x000fea0003800000 */
.L_x_1:
        /* <DEDUP_REMOVED lines=12> */
.L_x_3:


//--------------------- .nv.shared.reserved.0     --------------------------
	.section	.nv.shared.reserved.0,"aw",@nobits
	.weak		__nv_reservedSMEM_offset_0_alias
	.size		__nv_reservedSMEM_offset_0_alias, 0, 64
	.other		__nv_reservedSMEM_offset_0_alias,@"STO_CUDA_RESERVED_SHARED STV_DEFAULT"
__nv_reservedSMEM_offset_0_alias:
	.zero		0
	.zero		64


//--------------------- .nv.constant0._Z3sumP6float4S0_i --------------------------
	.section	.nv.constant0._Z3sumP6float4S0_i,"a",@progbits
	.sectionflags	@""
	.align	4
.nv.constant0._Z3sumP6float4S0_i:
	.zero		916


//--------------------- .nv.constant0._Z6vecaddPfS_S_i --------------------------
	.section	.nv.constant0._Z6vecaddPfS_S_i,"a",@progbits
	.sectionflags	@""
	.align	4
.nv.constant0._Z6vecaddPfS_S_i:
	.zero		924


//--------------------- SYMBOLS --------------------------

	.type		.nv.reservedSmem.offset0,@object
	.size		.nv.reservedSmem.offset0,0x4
